//
// Generated by NVIDIA NVVM Compiler
//
// Compiler Build ID: CL-36424714
// Cuda compilation tools, release 13.0, V13.0.88
// Based on NVVM 20.0.0
//

.version 9.0
.target sm_100
.address_size 64

	// .globl	radial_distrobution_kernel

.visible .entry radial_distrobution_kernel(
	.param .u64 .ptr .align 1 radial_distrobution_kernel_param_0,
	.param .u32 radial_distrobution_kernel_param_1,
	.param .u64 .ptr .align 1 radial_distrobution_kernel_param_2,
	.param .u32 radial_distrobution_kernel_param_3,
	.param .u64 .ptr .align 1 radial_distrobution_kernel_param_4,
	.param .u32 radial_distrobution_kernel_param_5,
	.param .u64 .ptr .align 1 radial_distrobution_kernel_param_6,
	.param .f32 radial_distrobution_kernel_param_7
)
{
	.reg .pred 	%p<10>;
	.reg .b32 	%r<17>;
	.reg .b32 	%f<34>;
	.reg .b64 	%rd<15>;

	ld.param.u64 	%rd1, [radial_distrobution_kernel_param_0];
	ld.param.u32 	%r5, [radial_distrobution_kernel_param_1];
	ld.param.u64 	%rd2, [radial_distrobution_kernel_param_2];
	ld.param.u32 	%r6, [radial_distrobution_kernel_param_3];
	ld.param.u64 	%rd3, [radial_distrobution_kernel_param_4];
	ld.param.u32 	%r4, [radial_distrobution_kernel_param_5];
	ld.param.u64 	%rd4, [radial_distrobution_kernel_param_6];
	ld.param.f32 	%f1, [radial_distrobution_kernel_param_7];
	mov.u32 	%r8, %ctaid.x;
	mov.u32 	%r9, %ntid.x;
	mov.u32 	%r10, %tid.x;
	mad.lo.s32 	%r1, %r8, %r9, %r10;
	mov.u32 	%r11, %ctaid.y;
	mov.u32 	%r12, %ntid.y;
	mov.u32 	%r13, %tid.y;
	mad.lo.s32 	%r14, %r11, %r12, %r13;
	setp.ge.s32 	%p1, %r1, %r5;
	setp.ge.s32 	%p2, %r14, %r6;
	or.pred  	%p3, %p1, %p2;
	@%p3 bra 	$L__BB0_3;
	cvta.to.global.u64 	%rd5, %rd4;
	cvta.to.global.u64 	%rd6, %rd1;
	cvta.to.global.u64 	%rd7, %rd2;
	mul.lo.s32 	%r15, %r1, 3;
	mul.wide.s32 	%rd8, %r15, 4;
	add.s64 	%rd9, %rd6, %rd8;
	ld.global.f32 	%f2, [%rd9];
	mul.lo.s32 	%r16, %r14, 3;
	mul.wide.u32 	%rd10, %r16, 4;
	add.s64 	%rd11, %rd7, %rd10;
	ld.global.f32 	%f3, [%rd11];
	sub.f32 	%f4, %f2, %f3;
	abs.f32 	%f5, %f4;
	ld.global.f32 	%f6, [%rd9+4];
	ld.global.f32 	%f7, [%rd11+4];
	sub.f32 	%f8, %f6, %f7;
	abs.f32 	%f9, %f8;
	ld.global.f32 	%f10, [%rd9+8];
	ld.global.f32 	%f11, [%rd11+8];
	sub.f32 	%f12, %f10, %f11;
	abs.f32 	%f13, %f12;
	ld.global.f32 	%f14, [%rd5];
	mul.f32 	%f15, %f14, 0f3F000000;
	setp.gt.f32 	%p4, %f5, %f15;
	sub.f32 	%f16, %f14, %f5;
	selp.f32 	%f17, %f16, %f5, %p4;
	ld.global.f32 	%f18, [%rd5+4];
	mul.f32 	%f19, %f18, 0f3F000000;
	setp.gt.f32 	%p5, %f9, %f19;
	sub.f32 	%f20, %f18, %f9;
	selp.f32 	%f21, %f20, %f9, %p5;
	ld.global.f32 	%f22, [%rd5+8];
	mul.f32 	%f23, %f22, 0f3F000000;
	setp.gt.f32 	%p6, %f13, %f23;
	sub.f32 	%f24, %f22, %f13;
	selp.f32 	%f25, %f24, %f13, %p6;
	mul.f32 	%f26, %f21, %f21;
	fma.rn.f32 	%f27, %f17, %f17, %f26;
	fma.rn.f32 	%f28, %f25, %f25, %f27;
	sqrt.rn.f32 	%f29, %f28;
	div.rn.f32 	%f30, %f29, %f1;
	add.f32 	%f31, %f30, 0f358637BD;
	cvt.rmi.f32.f32 	%f32, %f31;
	cvt.rzi.s32.f32 	%r3, %f32;
	setp.lt.s32 	%p7, %r3, 0;
	setp.ge.s32 	%p8, %r3, %r4;
	or.pred  	%p9, %p7, %p8;
	@%p9 bra 	$L__BB0_3;
	cvta.to.global.u64 	%rd12, %rd3;
	mul.wide.u32 	%rd13, %r3, 4;
	add.s64 	%rd14, %rd12, %rd13;
	atom.global.add.f32 	%f33, [%rd14], 0f3F800000;
$L__BB0_3:
	ret;

}


// ===== COMPILED SASS (sm_100) =====

	.target	sm_100

	.elftype	@"ET_EXEC"


//--------------------- .note.nv.tkinfo           --------------------------
	.section	.note.nv.tkinfo,"",@"SHT_NOTE"
	.sectionflags	@"SHF_NOTE_NV_TKINFO"
	.tkinfo
        /*0018*/ 	.word	0x00000002
        /*0030*/ 	.string	""
        /*0030*/ 	.string	"ptxas"
        /*0030*/ 	.string	"Cuda compilation tools, release 13.0, V13.0.88"
        /*0030*/ 	.string	"Build cuda_13.0.r13.0/compiler.36424714_0"
        /*0030*/ 	.string	"-arch sm_100 -m 64 "



//--------------------- .note.nv.cuinfo           --------------------------
	.section	.note.nv.cuinfo,"",@"SHT_NOTE"
	.sectionflags	@"SHF_NOTE_NV_CUINFO"
        /*0018*/ 	.short	0x0002
        /*001a*/ 	.short	0x0064
        /*001c*/ 	.short	0x0082
	.zero		2


//--------------------- .nv.info                  --------------------------
	.section	.nv.info,"",@"SHT_CUDA_INFO"
	.align	4


	//----- nvinfo : EIATTR_REGCOUNT
	.align		4
        /*0000*/ 	.byte	0x04, 0x2f
        /*0002*/ 	.short	(.L_1 - .L_0)
	.align		4
.L_0:
        /*0004*/ 	.word	index@(radial_distrobution_kernel)
        /*0008*/ 	.word	0x00000016


	//----- nvinfo : EIATTR_FRAME_SIZE
	.align		4
.L_1:
        /*000c*/ 	.byte	0x04, 0x11
        /*000e*/ 	.short	(.L_3 - .L_2)
	.align		4
.L_2:
        /*0010*/ 	.word	index@($__internal_1_$__cuda_sm3x_div_rn_noftz_f32_slowpath)
        /*0014*/ 	.word	0x00000000


	//----- nvinfo : EIATTR_FRAME_SIZE
	.align		4
.L_3:
        /*0018*/ 	.byte	0x04, 0x11
        /*001a*/ 	.short	(.L_5 - .L_4)
	.align		4
.L_4:
        /*001c*/ 	.word	index@($__internal_0_$__cuda_sm20_sqrt_rn_f32_slowpath)
        /*0020*/ 	.word	0x00000000


	//----- nvinfo : EIATTR_FRAME_SIZE
	.align		4
.L_5:
        /*0024*/ 	.byte	0x04, 0x11
        /*0026*/ 	.short	(.L_7 - .L_6)
	.align		4
.L_6:
        /*0028*/ 	.word	index@(radial_distrobution_kernel)
        /*002c*/ 	.word	0x00000000


	//----- nvinfo : EIATTR_MIN_STACK_SIZE
	.align		4
.L_7:
        /*0030*/ 	.byte	0x04, 0x12
        /*0032*/ 	.short	(.L_9 - .L_8)
	.align		4
.L_8:
        /*0034*/ 	.word	index@(radial_distrobution_kernel)
        /*0038*/ 	.word	0x00000000
.L_9:


//--------------------- .nv.compat                --------------------------
	.section	.nv.compat,"",@"SHT_CUDA_COMPAT_INFO"
	.align	4
        /*0000*/ 	.byte	0x02, 0x09, 0x00, 0x00, 0x02, 0x02, 0x01, 0x00, 0x02, 0x05, 0x05, 0x00, 0x03, 0x07, 0x01, 0x01
        /*0010*/ 	.byte	0x02, 0x03, 0x00, 0x00, 0x02, 0x06, 0x01, 0x00, 0x04, 0x0b, 0x08, 0x00, 0x01, 0x00, 0x00, 0x00
        /*0020*/ 	.byte	0x00, 0x00, 0x00, 0x00


//--------------------- .nv.info.radial_distrobution_kernel --------------------------
	.section	.nv.info.radial_distrobution_kernel,"",@"SHT_CUDA_INFO"
	.sectionflags	@""
	.align	4


	//----- nvinfo : EIATTR_CUDA_API_VERSION
	.align		4
        /*0000*/ 	.byte	0x04, 0x37
        /*0002*/ 	.short	(.L_11 - .L_10)
.L_10:
        /*0004*/ 	.word	0x00000082


	//----- nvinfo : EIATTR_KPARAM_INFO
	.align		4
.L_11:
        /*0008*/ 	.byte	0x04, 0x17
        /*000a*/ 	.short	(.L_13 - .L_12)
.L_12:
        /*000c*/ 	.word	0x00000000
        /*0010*/ 	.short	0x0007
        /*0012*/ 	.short	0x0038
        /*0014*/ 	.byte	0x00, 0xf0, 0x11, 0x00


	//----- nvinfo : EIATTR_KPARAM_INFO
	.align		4
.L_13:
        /*0018*/ 	.byte	0x04, 0x17
        /*001a*/ 	.short	(.L_15 - .L_14)
.L_14:
        /*001c*/ 	.word	0x00000000
        /*0020*/ 	.short	0x0006
        /*0022*/ 	.short	0x0030
        /*0024*/ 	.byte	0x00, 0xf5, 0x21, 0x00


	//----- nvinfo : EIATTR_KPARAM_INFO
	.align		4
.L_15:
        /*0028*/ 	.byte	0x04, 0x17
        /*002a*/ 	.short	(.L_17 - .L_16)
.L_16:
        /*002c*/ 	.word	0x00000000
        /*0030*/ 	.short	0x0005
        /*0032*/ 	.short	0x0028
        /*0034*/ 	.byte	0x00, 0xf0, 0x11, 0x00


	//----- nvinfo : EIATTR_KPARAM_INFO
	.align		4
.L_17:
        /*0038*/ 	.byte	0x04, 0x17
        /*003a*/ 	.short	(.L_19 - .L_18)
.L_18:
        /*003c*/ 	.word	0x00000000
        /*0040*/ 	.short	0x0004
        /*0042*/ 	.short	0x0020
        /*0044*/ 	.byte	0x00, 0xf5, 0x21, 0x00


	//----- nvinfo : EIATTR_KPARAM_INFO
	.align		4
.L_19:
        /*0048*/ 	.byte	0x04, 0x17
        /*004a*/ 	.short	(.L_21 - .L_20)
.L_20:
        /*004c*/ 	.word	0x00000000
        /*0050*/ 	.short	0x0003
        /*0052*/ 	.short	0x0018
        /*0054*/ 	.byte	0x00, 0xf0, 0x11, 0x00


	//----- nvinfo : EIATTR_KPARAM_INFO
	.align		4
.L_21:
        /*0058*/ 	.byte	0x04, 0x17
        /*005a*/ 	.short	(.L_23 - .L_22)
.L_22:
        /*005c*/ 	.word	0x00000000
        /*0060*/ 	.short	0x0002
        /*0062*/ 	.short	0x0010
        /*0064*/ 	.byte	0x00, 0xf5, 0x21, 0x00


	//----- nvinfo : EIATTR_KPARAM_INFO
	.align		4
.L_23:
        /*0068*/ 	.byte	0x04, 0x17
        /*006a*/ 	.short	(.L_25 - .L_24)
.L_24:
        /*006c*/ 	.word	0x00000000
        /*0070*/ 	.short	0x0001
        /*0072*/ 	.short	0x0008
        /*0074*/ 	.byte	0x00, 0xf0, 0x11, 0x00


	//----- nvinfo : EIATTR_KPARAM_INFO
	.align		4
.L_25:
        /*0078*/ 	.byte	0x04, 0x17
        /*007a*/ 	.short	(.L_27 - .L_26)
.L_26:
        /*007c*/ 	.word	0x00000000
        /*0080*/ 	.short	0x0000
        /*0082*/ 	.short	0x0000
        /*0084*/ 	.byte	0x00, 0xf5, 0x21, 0x00


	//----- nvinfo : EIATTR_SPARSE_MMA_MASK
	.align		4
.L_27:
        /*0088*/ 	.byte	0x03, 0x50
        /*008a*/ 	.short	0x0000


	//----- nvinfo : EIATTR_MAXREG_COUNT
	.align		4
        /*008c*/ 	.byte	0x03, 0x1b
        /*008e*/ 	.short	0x00ff


	//----- nvinfo : EIATTR_MERCURY_ISA_VERSION
	.align		4
        /*0090*/ 	.byte	0x03, 0x5f
        /*0092*/ 	.short	0x0101


	//----- nvinfo : EIATTR_VRC_CTA_INIT_COUNT
	.align		4
        /*0094*/ 	.byte	0x02, 0x4a
	.zero		1
	.zero		1


	//----- nvinfo : EIATTR_EXIT_INSTR_OFFSETS
	.align		4
        /*0098*/ 	.byte	0x04, 0x1c
        /*009a*/ 	.short	(.L_29 - .L_28)


	//   ....[0]....
.L_28:
        /*009c*/ 	.word	0x000000d0


	//   ....[1]....
        /*00a0*/ 	.word	0x00000530


	//   ....[2]....
        /*00a4*/ 	.word	0x00000580


	//----- nvinfo : EIATTR_CRS_STACK_SIZE
	.align		4
.L_29:
        /*00a8*/ 	.byte	0x04, 0x1e
        /*00aa*/ 	.short	(.L_31 - .L_30)
.L_30:
        /*00ac*/ 	.word	0x00000000


	//----- nvinfo : EIATTR_CBANK_PARAM_SIZE
	.align		4
.L_31:
        /*00b0*/ 	.byte	0x03, 0x19
        /*00b2*/ 	.short	0x003c


	//----- nvinfo : EIATTR_PARAM_CBANK
	.align		4
        /*00b4*/ 	.byte	0x04, 0x0a
        /*00b6*/ 	.short	(.L_33 - .L_32)
	.align		4
.L_32:
        /*00b8*/ 	.word	index@(.nv.constant0.radial_distrobution_kernel)
        /*00bc*/ 	.short	0x0380
        /*00be*/ 	.short	0x003c


	//----- nvinfo : EIATTR_SW_WAR
	.align		4
.L_33:
        /*00c0*/ 	.byte	0x04, 0x36
        /*00c2*/ 	.short	(.L_35 - .L_34)
.L_34:
        /*00c4*/ 	.word	0x00000008
.L_35:


//--------------------- .nv.callgraph             --------------------------
	.section	.nv.callgraph,"",@"SHT_CUDA_CALLGRAPH"
	.align	4
	.sectionentsize	8
	.align		4
        /*0000*/ 	.word	0x00000000
	.align		4
        /*0004*/ 	.word	0xffffffff
	.align		4
        /*0008*/ 	.word	0x00000000
	.align		4
        /*000c*/ 	.word	0xfffffffe
	.align		4
        /*0010*/ 	.word	0x00000000
	.align		4
        /*0014*/ 	.word	0xfffffffd
	.align		4
        /*0018*/ 	.word	0x00000000
	.align		4
        /*001c*/ 	.word	0xfffffffc


//--------------------- .text.radial_distrobution_kernel --------------------------
	.section	.text.radial_distrobution_kernel,"ax",@progbits
	.align	128
        .global         radial_distrobution_kernel
        .type           radial_distrobution_kernel,@function
        .size           radial_distrobution_kernel,(.L_x_19 - radial_distrobution_kernel)
        .other          radial_distrobution_kernel,@"STO_CUDA_ENTRY STV_DEFAULT"
radial_distrobution_kernel:
.text.radial_distrobution_kernel:
[----:B------:R-:W-:Y:S01]  /*0000*/  LDC R1, c[0x0][0x37c] ;  /* 0x0000df00ff017b82 */ /* 0x000fe20000000800 */
[----:B------:R-:W0:Y:S07]  /*0010*/  S2R R5, SR_TID.Y ;  /* 0x0000000000057919 */ /* 0x000e2e0000002200 */
[----:B------:R-:W1:Y:S01]  /*0020*/  LDC R0, c[0x0][0x360] ;  /* 0x0000d800ff007b82 */ /* 0x000e620000000800 */
[----:B------:R-:W2:Y:S01]  /*0030*/  LDCU UR6, c[0x0][0x398] ;  /* 0x00007300ff0677ac */ /* 0x000ea20008000800 */
[----:B------:R-:W1:Y:S01]  /*0040*/  S2R R3, SR_TID.X ;  /* 0x0000000000037919 */ /* 0x000e620000002100 */
[----:B------:R-:W3:Y:S05]  /*0050*/  LDCU UR7, c[0x0][0x388] ;  /* 0x00007100ff0777ac */ /* 0x000eea0008000800 */
[----:B------:R-:W0:Y:S08]  /*0060*/  S2UR UR5, SR_CTAID.Y ;  /* 0x00000000000579c3 */ /* 0x000e300000002600 */
[----:B------:R-:W0:Y:S08]  /*0070*/  LDC R8, c[0x0][0x364] ;  /* 0x0000d900ff087b82 */ /* 0x000e300000000800 */
[----:B------:R-:W1:Y:S01]  /*0080*/  S2UR UR4, SR_CTAID.X ;  /* 0x00000000000479c3 */ /* 0x000e620000002500 */
[----:B0-----:R-:W-:-:S05]  /*0090*/  IMAD R8, R8, UR5, R5 ;  /* 0x0000000508087c24 */ /* 0x001fca000f8e0205 */
[----:B--2---:R-:W-:Y:S01]  /*00a0*/  ISETP.GE.AND P0, PT, R8, UR6, PT ;  /* 0x0000000608007c0c */ /* 0x004fe2000bf06270 */
[----:B-1----:R-:W-:-:S05]  /*00b0*/  IMAD R0, R0, UR4, R3 ;  /* 0x0000000400007c24 */ /* 0x002fca000f8e0203 */
[----:B---3--:R-:W-:-:S13]  /*00c0*/  ISETP.GE.OR P0, PT, R0, UR7, P0 ;  /* 0x0000000700007c0c */ /* 0x008fda0008706670 */
[----:B------:R-:W-:Y:S05]  /*00d0*/  @P0 EXIT ;  /* 0x000000000000094d */ /* 0x000fea0003800000 */
[----:B------:R-:W0:Y:S01]  /*00e0*/  LDC.64 R4, c[0x0][0x380] ;  /* 0x0000e000ff047b82 */ /* 0x000e220000000a00 */
[----:B------:R-:W1:Y:S01]  /*00f0*/  LDCU.64 UR4, c[0x0][0x358] ;  /* 0x00006b00ff0477ac */ /* 0x000e620008000a00 */
[----:B------:R-:W-:Y:S02]  /*0100*/  IMAD R9, R0, 0x3, RZ ;  /* 0x0000000300097824 */ /* 0x000fe400078e02ff */
[----:B------:R-:W-:-:S04]  /*0110*/  IMAD R11, R8, 0x3, RZ ;  /* 0x00000003080b7824 */ /* 0x000fc800078e02ff */
[----:B------:R-:W2:Y:S08]  /*0120*/  LDC.64 R6, c[0x0][0x390] ;  /* 0x0000e400ff067b82 */ /* 0x000eb00000000a00 */
[----:B------:R-:W3:Y:S01]  /*0130*/  LDC.64 R2, c[0x0][0x3b0] ;  /* 0x0000ec00ff027b82 */ /* 0x000ee20000000a00 */
[----:B0-----:R-:W-:-:S05]  /*0140*/  IMAD.WIDE R4, R9, 0x4, R4 ;  /* 0x0000000409047825 */ /* 0x001fca00078e0204 */
[----:B-1----:R-:W4:Y:S01]  /*0150*/  LDG.E R8, desc[UR4][R4.64+0x4] ;  /* 0x0000040404087981 */ /* 0x002f22000c1e1900 */
[----:B--2---:R-:W-:-:S03]  /*0160*/  IMAD.WIDE.U32 R6, R11, 0x4, R6 ;  /* 0x000000040b067825 */ /* 0x004fc600078e0006 */
[----:B------:R-:W2:Y:S04]  /*0170*/  LDG.E R0, desc[UR4][R4.64] ;  /* 0x0000000404007981 */ /* 0x000ea8000c1e1900 */
[----:B------:R-:W4:Y:S04]  /*0180*/  LDG.E R11, desc[UR4][R6.64+0x4] ;  /* 0x00000404060b7981 */ /* 0x000f28000c1e1900 */
[----:B---3--:R-:W3:Y:S04]  /*0190*/  LDG.E R17, desc[UR4][R2.64+0x4] ;  /* 0x0000040402117981 */ /* 0x008ee8000c1e1900 */
[----:B------:R-:W2:Y:S04]  /*01a0*/  LDG.E R9, desc[UR4][R6.64] ;  /* 0x0000000406097981 */ /* 0x000ea8000c1e1900 */
[----:B------:R-:W5:Y:S04]  /*01b0*/  LDG.E R15, desc[UR4][R2.64] ;  /* 0x00000004020f7981 */ /* 0x000f68000c1e1900 */
[----:B------:R-:W5:Y:S04]  /*01c0*/  LDG.E R10, desc[UR4][R4.64+0x8] ;  /* 0x00000804040a7981 */ /* 0x000f68000c1e1900 */
[----:B------:R-:W5:Y:S04]  /*01d0*/  LDG.E R13, desc[UR4][R6.64+0x8] ;  /* 0x00000804060d7981 */ /* 0x000f68000c1e1900 */
[----:B------:R-:W5:Y:S01]  /*01e0*/  LDG.E R19, desc[UR4][R2.64+0x8] ;  /* 0x0000080402137981 */ /* 0x000f62000c1e1900 */
[----:B------:R-:W-:Y:S01]  /*01f0*/  BSSY.RECONVERGENT B0, `(.L_x_0) ;  /* 0x000001f000007945 */ /* 0x000fe20003800200 */
[----:B----4-:R-:W-:Y:S01]  /*0200*/  FADD R8, R8, -R11 ;  /* 0x8000000b08087221 */ /* 0x010fe20000000000 */
[----:B---3--:R-:W-:-:S03]  /*0210*/  FMUL R11, R17, 0.5 ;  /* 0x3f000000110b7820 */ /* 0x008fc60000400000 */
[----:B------:R-:W-:Y:S01]  /*0220*/  FADD R17, -|R8|, R17 ;  /* 0x0000001108117221 */ /* 0x000fe20000000300 */
[----:B--2---:R-:W-:Y:S01]  /*0230*/  FADD R0, R0, -R9 ;  /* 0x8000000900007221 */ /* 0x004fe20000000000 */
[----:B------:R-:W-:Y:S01]  /*0240*/  FSETP.GT.AND P1, PT, |R8|, R11, PT ;  /* 0x0000000b0800720b */ /* 0x000fe20003f24200 */
[----:B-----5:R-:W-:Y:S02]  /*0250*/  FMUL R9, R15, 0.5 ;  /* 0x3f0000000f097820 */ /* 0x020fe40000400000 */
[C---:B------:R-:W-:Y:S01]  /*0260*/  FADD R15, -|R0|.reuse, R15 ;  /* 0x0000000f000f7221 */ /* 0x040fe20000000300 */
[----:B------:R-:W-:Y:S02]  /*0270*/  FSEL R17, R17, |R8|, P1 ;  /* 0x4000000811117208 */ /* 0x000fe40000800000 */
[----:B------:R-:W-:Y:S01]  /*0280*/  FSETP.GT.AND P0, PT, |R0|, R9, PT ;  /* 0x000000090000720b */ /* 0x000fe20003f04200 */
[----:B------:R-:W-:Y:S01]  /*0290*/  FADD R10, R10, -R13 ;  /* 0x8000000d0a0a7221 */ /* 0x000fe20000000000 */
[----:B------:R-:W-:-:S02]  /*02a0*/  FMUL R5, R19, 0.5 ;  /* 0x3f00000013057820 */ /* 0x000fc40000400000 */
[----:B------:R-:W-:Y:S01]  /*02b0*/  FSEL R15, R15, |R0|, P0 ;  /* 0x400000000f0f7208 */ /* 0x000fe20000000000 */
[C---:B------:R-:W-:Y:S01]  /*02c0*/  FADD R19, -|R10|.reuse, R19 ;  /* 0x000000130a137221 */ /* 0x040fe20000000300 */
[----:B------:R-:W-:Y:S01]  /*02d0*/  FMUL R0, R17, R17 ;  /* 0x0000001111007220 */ /* 0x000fe20000400000 */
[----:B------:R-:W-:-:S03]  /*02e0*/  FSETP.GT.AND P0, PT, |R10|, R5, PT ;  /* 0x000000050a00720b */ /* 0x000fc60003f04200 */
[----:B------:R-:W-:Y:S01]  /*02f0*/  FFMA R0, R15, R15, R0 ;  /* 0x0000000f0f007223 */ /* 0x000fe20000000000 */
[----:B------:R-:W-:-:S05]  /*0300*/  FSEL R19, R19, |R10|, P0 ;  /* 0x4000000a13137208 */ /* 0x000fca0000000000 */
[----:B------:R-:W-:-:S04]  /*0310*/  FFMA R0, R19, R19, R0 ;  /* 0x0000001313007223 */ /* 0x000fc80000000000 */
[----:B------:R-:W-:Y:S01]  /*0320*/  VIADD R2, R0, 0xf3000000 ;  /* 0xf300000000027836 */ /* 0x000fe20000000000 */
[----:B------:R0:W1:Y:S04]  /*0330*/  MUFU.RSQ R3, R0 ;  /* 0x0000000000037308 */ /* 0x0000680000001400 */
[----:B------:R-:W-:-:S13]  /*0340*/  ISETP.GT.U32.AND P0, PT, R2, 0x727fffff, PT ;  /* 0x727fffff0200780c */ /* 0x000fda0003f04070 */
[----:B01----:R-:W-:Y:S05]  /*0350*/  @!P0 BRA `(.L_x_1) ;  /* 0x0000000000108947 */ /* 0x003fea0003800000 */
[----:B------:R-:W-:-:S07]  /*0360*/  MOV R7, 0x380 ;  /* 0x0000038000077802 */ /* 0x000fce0000000f00 */
[----:B------:R-:W-:Y:S05]  /*0370*/  CALL.REL.NOINC `($__internal_0_$__cuda_sm20_sqrt_rn_f32_slowpath) ;  /* 0x0000000000847944 */ /* 0x000fea0003c00000 */
[----:B------:R-:W-:Y:S01]  /*0380*/  IMAD.MOV.U32 R3, RZ, RZ, R0 ;  /* 0x000000ffff037224 */ /* 0x000fe200078e0000 */
[----:B------:R-:W-:Y:S06]  /*0390*/  BRA `(.L_x_2) ;  /* 0x0000000000107947 */ /* 0x000fec0003800000 */
.L_x_1:
[----:B------:R-:W-:Y:S01]  /*03a0*/  FMUL.FTZ R5, R0, R3 ;  /* 0x0000000300057220 */ /* 0x000fe20000410000 */
[----:B------:R-:W-:-:S03]  /*03b0*/  FMUL.FTZ R3, R3, 0.5 ;  /* 0x3f00000003037820 */ /* 0x000fc60000410000 */
[----:B------:R-:W-:-:S04]  /*03c0*/  FFMA R0, -R5, R5, R0 ;  /* 0x0000000505007223 */ /* 0x000fc80000000100 */
[----:B------:R-:W-:-:S07]  /*03d0*/  FFMA R3, R0, R3, R5 ;  /* 0x0000000300037223 */ /* 0x000fce0000000005 */
.L_x_2:
[----:B------:R-:W-:Y:S05]  /*03e0*/  BSYNC.RECONVERGENT B0 ;  /* 0x0000000000007941 */ /* 0x000fea0003800200 */
.L_x_0:
[----:B------:R-:W0:Y:S01]  /*03f0*/  LDC R4, c[0x0][0x3b8] ;  /* 0x0000ee00ff047b82 */ /* 0x000e220000000800 */
[----:B------:R-:W-:Y:S01]  /*0400*/  BSSY.RECONVERGENT B0, `(.L_x_3) ;  /* 0x000000d000007945 */ /* 0x000fe20003800200 */
[----:B0-----:R-:W0:Y:S08]  /*0410*/  MUFU.RCP R0, R4 ;  /* 0x0000000400007308 */ /* 0x001e300000001000 */
[----:B------:R-:W1:Y:S01]  /*0420*/  FCHK P0, R3, R4 ;  /* 0x0000000403007302 */ /* 0x000e620000000000 */
[----:B0-----:R-:W-:-:S04]  /*0430*/  FFMA R5, R0, -R4, 1 ;  /* 0x3f80000000057423 */ /* 0x001fc80000000804 */
[----:B------:R-:W-:-:S04]  /*0440*/  FFMA R0, R0, R5, R0 ;  /* 0x0000000500007223 */ /* 0x000fc80000000000 */
[----:B------:R-:W-:-:S04]  /*0450*/  FFMA R2, R0, R3, RZ ;  /* 0x0000000300027223 */ /* 0x000fc800000000ff */
[----:B------:R-:W-:-:S04]  /*0460*/  FFMA R5, R2, -R4, R3 ;  /* 0x8000000402057223 */ /* 0x000fc80000000003 */
[----:B------:R-:W-:Y:S01]  /*0470*/  FFMA R0, R0, R5, R2 ;  /* 0x0000000500007223 */ /* 0x000fe20000000002 */
[----:B-1----:R-:W-:Y:S06]  /*0480*/  @!P0 BRA `(.L_x_4) ;  /* 0x0000000000108947 */ /* 0x002fec0003800000 */
[----:B------:R-:W-:Y:S01]  /*0490*/  IMAD.MOV.U32 R0, RZ, RZ, R3 ;  /* 0x000000ffff007224 */ /* 0x000fe200078e0003 */
[----:B------:R-:W-:-:S07]  /*04a0*/  MOV R2, 0x4c0 ;  /* 0x000004c000027802 */ /* 0x000fce0000000f00 */
[----:B------:R-:W-:Y:S05]  /*04b0*/  CALL.REL.NOINC `($__internal_1_$__cuda_sm3x_div_rn_noftz_f32_slowpath) ;  /* 0x0000000000907944 */ /* 0x000fea0003c00000 */
[----:B------:R-:W-:-:S07]  /*04c0*/  MOV R0, R7 ;  /* 0x0000000700007202 */ /* 0x000fce0000000f00 */
.L_x_4:
[----:B------:R-:W-:Y:S05]  /*04d0*/  BSYNC.RECONVERGENT B0 ;  /* 0x0000000000007941 */ /* 0x000fea0003800200 */
.L_x_3:
[----:B------:R-:W-:Y:S01]  /*04e0*/  FADD R0, R0, 9.9999999747524270788e-07 ;  /* 0x358637bd00007421 */ /* 0x000fe20000000000 */
[----:B------:R-:W0:Y:S03]  /*04f0*/  LDCU UR6, c[0x0][0x3a8] ;  /* 0x00007500ff0677ac */ /* 0x000e260008000800 */
[----:B------:R-:W0:Y:S02]  /*0500*/  F2I.FLOOR.NTZ R7, R0 ;  /* 0x0000000000077305 */ /* 0x000e240000207100 */
[----:B0-----:R-:W-:-:S04]  /*0510*/  ISETP.GE.AND P0, PT, R7, UR6, PT ;  /* 0x0000000607007c0c */ /* 0x001fc8000bf06270 */
[----:B------:R-:W-:-:S13]  /*0520*/  ISETP.LT.OR P0, PT, R7, RZ, P0 ;  /* 0x000000ff0700720c */ /* 0x000fda0000701670 */
[----:B------:R-:W-:Y:S05]  /*0530*/  @P0 EXIT ;  /* 0x000000000000094d */ /* 0x000fea0003800000 */
[----:B------:R-:W0:Y:S01]  /*0540*/  LDC.64 R2, c[0x0][0x3a0] ;  /* 0x0000e800ff027b82 */ /* 0x000e220000000a00 */
[----:B------:R-:W-:Y:S02]  /*0550*/  IMAD.MOV.U32 R5, RZ, RZ, 0x3f800000 ;  /* 0x3f800000ff057424 */ /* 0x000fe400078e00ff */
[----:B0-----:R-:W-:-:S05]  /*0560*/  IMAD.WIDE.U32 R2, R7, 0x4, R2 ;  /* 0x0000000407027825 */ /* 0x001fca00078e0002 */
[----:B------:R-:W-:Y:S01]  /*0570*/  REDG.E.ADD.F32.FTZ.RN.STRONG.GPU desc[UR4][R2.64], R5 ;  /* 0x00000005020079a6 */ /* 0x000fe2000c12f304 */
[----:B------:R-:W-:Y:S05]  /*0580*/  EXIT ;  /* 0x000000000000794d */ /* 0x000fea0003800000 */
        .weak           $__internal_0_$__cuda_sm20_sqrt_rn_f32_slowpath
        .type           $__internal_0_$__cuda_sm20_sqrt_rn_f32_slowpath,@function
        .size           $__internal_0_$__cuda_sm20_sqrt_rn_f32_slowpath,($__internal_1_$__cuda_sm3x_div_rn_noftz_f32_slowpath - $__internal_0_$__cuda_sm20_sqrt_rn_f32_slowpath)
$__internal_0_$__cuda_sm20_sqrt_rn_f32_slowpath:
[----:B------:R-:W-:-:S13]  /*0590*/  LOP3.LUT P0, RZ, R0, 0x7fffffff, RZ, 0xc0, !PT ;  /* 0x7fffffff00ff7812 */ /* 0x000fda000780c0ff */
[----:B------:R-:W-:Y:S01]  /*05a0*/  @!P0 IMAD.MOV.U32 R2, RZ, RZ, R0 ;  /* 0x000000ffff028224 */ /* 0x000fe200078e0000 */
[----:B------:R-:W-:Y:S06]  /*05b0*/  @!P0 BRA `(.L_x_5) ;  /* 0x0000000000408947 */ /* 0x000fec0003800000 */
[----:B------:R-:W-:-:S13]  /*05c0*/  FSETP.GEU.FTZ.AND P0, PT, R0, RZ, PT ;  /* 0x000000ff0000720b */ /* 0x000fda0003f1e000 */
[----:B------:R-:W-:Y:S01]  /*05d0*/  @!P0 MOV R2, 0x7fffffff ;  /* 0x7fffffff00028802 */ /* 0x000fe20000000f00 */
[----:B------:R-:W-:Y:S06]  /*05e0*/  @!P0 BRA `(.L_x_5) ;  /* 0x0000000000348947 */ /* 0x000fec0003800000 */
[----:B------:R-:W-:-:S13]  /*05f0*/  FSETP.GTU.FTZ.AND P0, PT, |R0|, +INF , PT ;  /* 0x7f8000000000780b */ /* 0x000fda0003f1c200 */
[----:B------:R-:W-:Y:S01]  /*0600*/  @P0 FADD.FTZ R2, R0, 1 ;  /* 0x3f80000000020421 */ /* 0x000fe20000010000 */
[----:B------:R-:W-:Y:S06]  /*0610*/  @P0 BRA `(.L_x_5) ;  /* 0x0000000000280947 */ /* 0x000fec0003800000 */
[----:B------:R-:W-:-:S13]  /*0620*/  FSETP.NEU.FTZ.AND P0, PT, |R0|, +INF , PT ;  /* 0x7f8000000000780b */ /* 0x000fda0003f1d200 */
[----:B------:R-:W-:-:S04]  /*0630*/  @P0 FFMA R3, R0, 1.84467440737095516160e+19, RZ ;  /* 0x5f80000000030823 */ /* 0x000fc800000000ff */
[----:B------:R-:W0:Y:S02]  /*0640*/  @P0 MUFU.RSQ R2, R3 ;  /* 0x0000000300020308 */ /* 0x000e240000001400 */
[----:B0-----:R-:W-:Y:S01]  /*0650*/  @P0 FMUL.FTZ R4, R3, R2 ;  /* 0x0000000203040220 */ /* 0x001fe20000410000 */
[----:B------:R-:W-:Y:S01]  /*0660*/  @P0 FMUL.FTZ R6, R2, 0.5 ;  /* 0x3f00000002060820 */ /* 0x000fe20000410000 */
[----:B------:R-:W-:Y:S02]  /*0670*/  @!P0 IMAD.MOV.U32 R2, RZ, RZ, R0 ;  /* 0x000000ffff028224 */ /* 0x000fe400078e0000 */
[----:B------:R-:W-:-:S04]  /*0680*/  @P0 FADD.FTZ R5, -R4, -RZ ;  /* 0x800000ff04050221 */ /* 0x000fc80000010100 */
[----:B------:R-:W-:-:S04]  /*0690*/  @P0 FFMA R5, R4, R5, R3 ;  /* 0x0000000504050223 */ /* 0x000fc80000000003 */
[----:B------:R-:W-:-:S04]  /*06a0*/  @P0 FFMA R5, R5, R6, R4 ;  /* 0x0000000605050223 */ /* 0x000fc80000000004 */
[----:B------:R-:W-:-:S07]  /*06b0*/  @P0 FMUL.FTZ R2, R5, 2.3283064365386962891e-10 ;  /* 0x2f80000005020820 */ /* 0x000fce0000410000 */
.L_x_5:
[----:B------:R-:W-:Y:S01]  /*06c0*/  IMAD.MOV.U32 R0, RZ, RZ, R2 ;  /* 0x000000ffff007224 */ /* 0x000fe200078e0002 */
[----:B------:R-:W-:Y:S01]  /*06d0*/  MOV R2, R7 ;  /* 0x0000000700027202 */ /* 0x000fe20000000f00 */
[----:B------:R-:W-:-:S04]  /*06e0*/  IMAD.MOV.U32 R3, RZ, RZ, 0x0 ;  /* 0x00000000ff037424 */ /* 0x000fc800078e00ff */
[----:B------:R-:W-:Y:S05]  /*06f0*/  RET.REL.NODEC R2 `(radial_distrobution_kernel) ;  /* 0xfffffff802407950 */ /* 0x000fea0003c3ffff */
        .weak           $__internal_1_$__cuda_sm3x_div_rn_noftz_f32_slowpath
        .type           $__internal_1_$__cuda_sm3x_div_rn_noftz_f32_slowpath,@function
        .size           $__internal_1_$__cuda_sm3x_div_rn_noftz_f32_slowpath,(.L_x_19 - $__internal_1_$__cuda_sm3x_div_rn_noftz_f32_slowpath)
$__internal_1_$__cuda_sm3x_div_rn_noftz_f32_slowpath:
[----:B------:R-:W0:Y:S01]  /*0700*/  LDC R3, c[0x0][0x3b8] ;  /* 0x0000ee00ff037b82 */ /* 0x000e220000000800 */
[----:B------:R-:W-:Y:S01]  /*0710*/  SHF.R.U32.HI R4, RZ, 0x17, R0 ;  /* 0x00000017ff047819 */ /* 0x000fe20000011600 */
[----:B------:R-:W1:Y:S01]  /*0720*/  LDCU UR6, c[0x0][0x3b8] ;  /* 0x00007700ff0677ac */ /* 0x000e620008000800 */
[----:B------:R-:W-:Y:S02]  /*0730*/  BSSY.RECONVERGENT B1, `(.L_x_6) ;  /* 0x0000063000017945 */ /* 0x000fe40003800200 */
[----:B------:R-:W-:-:S04]  /*0740*/  LOP3.LUT R8, R4, 0xff, RZ, 0xc0, !PT ;  /* 0x000000ff04087812 */ /* 0x000fc800078ec0ff */
[----:B------:R-:W-:Y:S01]  /*0750*/  IADD3 R9, PT, PT, R8, -0x1, RZ ;  /* 0xffffffff08097810 */ /* 0x000fe20007ffe0ff */
[----:B-1----:R-:W-:Y:S01]  /*0760*/  IMAD.U32 R7, RZ, RZ, UR6 ;  /* 0x00000006ff077e24 */ /* 0x002fe2000f8e00ff */
[----:B0-----:R-:W-:-:S04]  /*0770*/  SHF.R.U32.HI R5, RZ, 0x17, R3 ;  /* 0x00000017ff057819 */ /* 0x001fc80000011603 */
[----:B------:R-:W-:-:S05]  /*0780*/  LOP3.LUT R5, R5, 0xff, RZ, 0xc0, !PT ;  /* 0x000000ff05057812 */ /* 0x000fca00078ec0ff */
[----:B------:R-:W-:-:S05]  /*0790*/  VIADD R6, R5, 0xffffffff ;  /* 0xffffffff05067836 */ /* 0x000fca0000000000 */
[----:B------:R-:W-:-:S04]  /*07a0*/  ISETP.GT.U32.AND P0, PT, R6, 0xfd, PT ;  /* 0x000000fd0600780c */ /* 0x000fc80003f04070 */
[----:B------:R-:W-:-:S13]  /*07b0*/  ISETP.GT.U32.OR P0, PT, R9, 0xfd, P0 ;  /* 0x000000fd0900780c */ /* 0x000fda0000704470 */
[----:B------:R-:W-:Y:S01]  /*07c0*/  @!P0 IMAD.MOV.U32 R4, RZ, RZ, RZ ;  /* 0x000000ffff048224 */ /* 0x000fe200078e00ff */
[----:B------:R-:W-:Y:S06]  /*07d0*/  @!P0 BRA `(.L_x_7) ;  /* 0x00000000005c8947 */ /* 0x000fec0003800000 */
[----:B------:R-:W-:Y:S02]  /*07e0*/  FSETP.GTU.FTZ.AND P0, PT, |R0|, +INF , PT ;  /* 0x7f8000000000780b */ /* 0x000fe40003f1c200 */
[----:B------:R-:W-:-:S04]  /*07f0*/  FSETP.GTU.FTZ.AND P1, PT, |R3|, +INF , PT ;  /* 0x7f8000000300780b */ /* 0x000fc80003f3c200 */
[----:B------:R-:W-:-:S13]  /*0800*/  PLOP3.LUT P0, PT, P0, P1, PT, 0xf8, 0x8f ;  /* 0x00000000008f781c */ /* 0x000fda0000703f70 */
[----:B------:R-:W-:Y:S05]  /*0810*/  @P0 BRA `(.L_x_8) ;  /* 0x00000004004c0947 */ /* 0x000fea0003800000 */
[----:B------:R-:W-:-:S13]  /*0820*/  LOP3.LUT P0, RZ, R7, 0x7fffffff, R0, 0xc8, !PT ;  /* 0x7fffffff07ff7812 */ /* 0x000fda000780c800 */
[----:B------:R-:W-:Y:S05]  /*0830*/  @!P0 BRA `(.L_x_9) ;  /* 0x00000004003c8947 */ /* 0x000fea0003800000 */
[C---:B------:R-:W-:Y:S02]  /*0840*/  FSETP.NEU.FTZ.AND P2, PT, |R0|.reuse, +INF , PT ;  /* 0x7f8000000000780b */ /* 0x040fe40003f5d200 */
[----:B------:R-:W-:Y:S02]  /*0850*/  FSETP.NEU.FTZ.AND P1, PT, |R3|, +INF , PT ;  /* 0x7f8000000300780b */ /* 0x000fe40003f3d200 */
[----:B------:R-:W-:-:S11]  /*0860*/  FSETP.NEU.FTZ.AND P0, PT, |R0|, +INF , PT ;  /* 0x7f8000000000780b */ /* 0x000fd60003f1d200 */
[----:B------:R-:W-:Y:S05]  /*0870*/  @!P1 BRA !P2, `(.L_x_9) ;  /* 0x00000004002c9947 */ /* 0x000fea0005000000 */
[----:B------:R-:W-:-:S04]  /*0880*/  LOP3.LUT P2, RZ, R0, 0x7fffffff, RZ, 0xc0, !PT ;  /* 0x7fffffff00ff7812 */ /* 0x000fc8000784c0ff */
[----:B------:R-:W-:-:S13]  /*0890*/  PLOP3.LUT P1, PT, P1, P2, PT, 0x2f, 0xf2 ;  /* 0x0000000000f2781c */ /* 0x000fda0000f24577 */
[----:B------:R-:W-:Y:S05]  /*08a0*/  @P1 BRA `(.L_x_10) ;  /* 0x0000000400181947 */ /* 0x000fea0003800000 */
[----:B------:R-:W-:-:S04]  /*08b0*/  LOP3.LUT P1, RZ, R7, 0x7fffffff, RZ, 0xc0, !PT ;  /* 0x7fffffff07ff7812 */ /* 0x000fc8000782c0ff */
[----:B------:R-:W-:-:S13]  /*08c0*/  PLOP3.LUT P0, PT, P0, P1, PT, 0x2f, 0xf2 ;  /* 0x0000000000f2781c */ /* 0x000fda0000702577 */
[----:B------:R-:W-:Y:S05]  /*08d0*/  @P0 BRA `(.L_x_11) ;  /* 0x0000000400000947 */ /* 0x000fea0003800000 */
[----:B------:R-:W-:Y:S02]  /*08e0*/  ISETP.GE.AND P0, PT, R9, RZ, PT ;  /* 0x000000ff0900720c */ /* 0x000fe40003f06270 */
[----:B------:R-:W-:-:S11]  /*08f0*/  ISETP.GE.AND P1, PT, R6, RZ, PT ;  /* 0x000000ff0600720c */ /* 0x000fd60003f26270 */
[----:B------:R-:W-:Y:S01]  /*0900*/  @P0 MOV R4, RZ ;  /* 0x000000ff00040202 */ /* 0x000fe20000000f00 */
[----:B------:R-:W-:Y:S02]  /*0910*/  @!P0 IMAD.MOV.U32 R4, RZ, RZ, -0x40 ;  /* 0xffffffc0ff048424 */ /* 0x000fe400078e00ff */
[----:B------:R-:W-:Y:S01]  /*0920*/  @!P0 FFMA R0, R0, 1.84467440737095516160e+19, RZ ;  /* 0x5f80000000008823 */ /* 0x000fe200000000ff */
[----:B------:R-:W-:Y:S01]  /*0930*/  @!P1 FFMA R7, R3, 1.84467440737095516160e+19, RZ ;  /* 0x5f80000003079823 */ /* 0x000fe200000000ff */
[----:B------:R-:W-:-:S07]  /*0940*/  @!P1 VIADD R4, R4, 0x40 ;  /* 0x0000004004049836 */ /* 0x000fce0000000000 */
.L_x_7:
[----:B------:R-:W-:Y:S01]  /*0950*/  LEA R6, R5, 0xc0800000, 0x17 ;  /* 0xc080000005067811 */ /* 0x000fe200078eb8ff */
[----:B------:R-:W-:Y:S01]  /*0960*/  VIADD R3, R8, 0xffffff81 ;  /* 0xffffff8108037836 */ /* 0x000fe20000000000 */
[----:B------:R-:W-:Y:S02]  /*0970*/  BSSY.RECONVERGENT B2, `(.L_x_12) ;  /* 0x0000035000027945 */ /* 0x000fe40003800200 */
[----:B------:R-:W-:Y:S01]  /*0980*/  IADD3 R6, PT, PT, -R6, R7, RZ ;  /* 0x0000000706067210 */ /* 0x000fe20007ffe1ff */
[C---:B------:R-:W-:Y:S01]  /*0990*/  IMAD R0, R3.reuse, -0x800000, R0 ;  /* 0xff80000003007824 */ /* 0x040fe200078e0200 */
[----:B------:R-:W-:Y:S02]  /*09a0*/  IADD3 R3, PT, PT, R3, 0x7f, -R5 ;  /* 0x0000007f03037810 */ /* 0x000fe40007ffe805 */
[----:B------:R-:W0:Y:S01]  /*09b0*/  MUFU.RCP R7, R6 ;  /* 0x0000000600077308 */ /* 0x000e220000001000 */
[----:B------:R-:W-:Y:S02]  /*09c0*/  FADD.FTZ R9, -R6, -RZ ;  /* 0x800000ff06097221 */ /* 0x000fe40000010100 */
[----:B------:R-:W-:-:S02]  /*09d0*/  IMAD.IADD R3, R3, 0x1, R4 ;  /* 0x0000000103037824 */ /* 0x000fc400078e0204 */
[----:B0-----:R-:W-:-:S04]  /*09e0*/  FFMA R8, R7, R9, 1 ;  /* 0x3f80000007087423 */ /* 0x001fc80000000009 */
[----:B------:R-:W-:-:S04]  /*09f0*/  FFMA R10, R7, R8, R7 ;  /* 0x00000008070a7223 */ /* 0x000fc80000000007 */
[----:B------:R-:W-:-:S04]  /*0a00*/  FFMA R7, R0, R10, RZ ;  /* 0x0000000a00077223 */ /* 0x000fc800000000ff */
[----:B------:R-:W-:-:S04]  /*0a10*/  FFMA R8, R9, R7, R0 ;  /* 0x0000000709087223 */ /* 0x000fc80000000000 */
[----:B------:R-:W-:-:S04]  /*0a20*/  FFMA R11, R10, R8, R7 ;  /* 0x000000080a0b7223 */ /* 0x000fc80000000007 */
[----:B------:R-:W-:-:S04]  /*0a30*/  FFMA R8, R9, R11, R0 ;  /* 0x0000000b09087223 */ /* 0x000fc80000000000 */
[----:B------:R-:W-:-:S05]  /*0a40*/  FFMA R7, R10, R8, R11 ;  /* 0x000000080a077223 */ /* 0x000fca000000000b */
[----:B------:R-:W-:-:S04]  /*0a50*/  SHF.R.U32.HI R0, RZ, 0x17, R7 ;  /* 0x00000017ff007819 */ /* 0x000fc80000011607 */
[----:B------:R-:W-:-:S04]  /*0a60*/  LOP3.LUT R0, R0, 0xff, RZ, 0xc0, !PT ;  /* 0x000000ff00007812 */ /* 0x000fc800078ec0ff */
[----:B------:R-:W-:-:S05]  /*0a70*/  IADD3 R6, PT, PT, R0, R3, RZ ;  /* 0x0000000300067210 */ /* 0x000fca0007ffe0ff */
[----:B------:R-:W-:-:S05]  /*0a80*/  VIADD R0, R6, 0xffffffff ;  /* 0xffffffff06007836 */ /* 0x000fca0000000000 */
[----:B------:R-:W-:-:S13]  /*0a90*/  ISETP.GE.U32.AND P0, PT, R0, 0xfe, PT ;  /* 0x000000fe0000780c */ /* 0x000fda0003f06070 */
[----:B------:R-:W-:Y:S05]  /*0aa0*/  @!P0 BRA `(.L_x_13) ;  /* 0x0000000000808947 */ /* 0x000fea0003800000 */
[----:B------:R-:W-:-:S13]  /*0ab0*/  ISETP.GT.AND P0, PT, R6, 0xfe, PT ;  /* 0x000000fe0600780c */ /* 0x000fda0003f04270 */
[----:B------:R-:W-:Y:S05]  /*0ac0*/  @P0 BRA `(.L_x_14) ;  /* 0x00000000006c0947 */ /* 0x000fea0003800000 */
[----:B------:R-:W-:-:S13]  /*0ad0*/  ISETP.GE.AND P0, PT, R6, 0x1, PT ;  /* 0x000000010600780c */ /* 0x000fda0003f06270 */
[----:B------:R-:W-:Y:S05]  /*0ae0*/  @P0 BRA `(.L_x_15) ;  /* 0x0000000000740947 */ /* 0x000fea0003800000 */
[----:B------:R-:W-:Y:S02]  /*0af0*/  ISETP.GE.AND P0, PT, R6, -0x18, PT ;  /* 0xffffffe80600780c */ /* 0x000fe40003f06270 */
[----:B------:R-:W-:-:S11]  /*0b00*/  LOP3.LUT R7, R7, 0x80000000, RZ, 0xc0, !PT ;  /* 0x8000000007077812 */ /* 0x000fd600078ec0ff */
[----:B------:R-:W-:Y:S05]  /*0b10*/  @!P0 BRA `(.L_x_15) ;  /* 0x0000000000688947 */ /* 0x000fea0003800000 */
[-CC-:B------:R-:W-:Y:S01]  /*0b20*/  FFMA.RZ R0, R10, R8.reuse, R11.reuse ;  /* 0x000000080a007223 */ /* 0x180fe2000000c00b */
[----:B------:R-:W-:Y:S02]  /*0b30*/  VIADD R5, R6, 0x20 ;  /* 0x0000002006057836 */ /* 0x000fe40000000000 */
[-CC-:B------:R-:W-:Y:S01]  /*0b40*/  FFMA.RM R3, R10, R8.reuse, R11.reuse ;  /* 0x000000080a037223 */ /* 0x180fe2000000400b */
[----:B------:R-:W-:Y:S02]  /*0b50*/  ISETP.NE.AND P2, PT, R6, RZ, PT ;  /* 0x000000ff0600720c */ /* 0x000fe40003f45270 */
[----:B------:R-:W-:Y:S01]  /*0b60*/  LOP3.LUT R4, R0, 0x7fffff, RZ, 0xc0, !PT ;  /* 0x007fffff00047812 */ /* 0x000fe200078ec0ff */
[----:B------:R-:W-:Y:S01]  /*0b70*/  FFMA.RP R0, R10, R8, R11 ;  /* 0x000000080a007223 */ /* 0x000fe2000000800b */
[----:B------:R-:W-:Y:S02]  /*0b80*/  ISETP.NE.AND P1, PT, R6, RZ, PT ;  /* 0x000000ff0600720c */ /* 0x000fe40003f25270 */
[----:B------:R-:W-:-:S02]  /*0b90*/  LOP3.LUT R4, R4, 0x800000, RZ, 0xfc, !PT ;  /* 0x0080000004047812 */ /* 0x000fc400078efcff */
[----:B------:R-:W-:Y:S02]  /*0ba0*/  IADD3 R6, PT, PT, -R6, RZ, RZ ;  /* 0x000000ff06067210 */ /* 0x000fe40007ffe1ff */
[----:B------:R-:W-:Y:S02]  /*0bb0*/  SHF.L.U32 R5, R4, R5, RZ ;  /* 0x0000000504057219 */ /* 0x000fe400000006ff */
[----:B------:R-:W-:Y:S02]  /*0bc0*/  FSETP.NEU.FTZ.AND P0, PT, R0, R3, PT ;  /* 0x000000030000720b */ /* 0x000fe40003f1d000 */
[----:B------:R-:W-:Y:S02]  /*0bd0*/  SEL R3, R6, RZ, P2 ;  /* 0x000000ff06037207 */ /* 0x000fe40001000000 */
[----:B------:R-:W-:Y:S02]  /*0be0*/  ISETP.NE.AND P1, PT, R5, RZ, P1 ;  /* 0x000000ff0500720c */ /* 0x000fe40000f25270 */
[----:B------:R-:W-:-:S02]  /*0bf0*/  SHF.R.U32.HI R3, RZ, R3, R4 ;  /* 0x00000003ff037219 */ /* 0x000fc40000011604 */
[----:B------:R-:W-:Y:S02]  /*0c00*/  PLOP3.LUT P0, PT, P0, P1, PT, 0xf8, 0x8f ;  /* 0x00000000008f781c */ /* 0x000fe40000703f70 */
[----:B------:R-:W-:Y:S02]  /*0c10*/  SHF.R.U32.HI R5, RZ, 0x1, R3 ;  /* 0x00000001ff057819 */ /* 0x000fe40000011603 */
[----:B------:R-:W-:-:S04]  /*0c20*/  SEL R0, RZ, 0x1, !P0 ;  /* 0x00000001ff007807 */ /* 0x000fc80004000000 */
[----:B------:R-:W-:-:S04]  /*0c30*/  LOP3.LUT R0, R0, 0x1, R5, 0xf8, !PT ;  /* 0x0000000100007812 */ /* 0x000fc800078ef805 */
[----:B------:R-:W-:-:S05]  /*0c40*/  LOP3.LUT R0, R0, R3, RZ, 0xc0, !PT ;  /* 0x0000000300007212 */ /* 0x000fca00078ec0ff */
[----:B------:R-:W-:-:S05]  /*0c50*/  IMAD.IADD R0, R5, 0x1, R0 ;  /* 0x0000000105007824 */ /* 0x000fca00078e0200 */
[----:B------:R-:W-:Y:S01]  /*0c60*/  LOP3.LUT R7, R0, R7, RZ, 0xfc, !PT ;  /* 0x0000000700077212 */ /* 0x000fe200078efcff */
[----:B------:R-:W-:Y:S06]  /*0c70*/  BRA `(.L_x_15) ;  /* 0x0000000000107947 */ /* 0x000fec0003800000 */
.L_x_14:
[----:B------:R-:W-:-:S04]  /*0c80*/  LOP3.LUT R7, R7, 0x80000000, RZ, 0xc0, !PT ;  /* 0x8000000007077812 */ /* 0x000fc800078ec0ff */
[----:B------:R-:W-:Y:S01]  /*0c90*/  LOP3.LUT R7, R7, 0x7f800000, RZ, 0xfc, !PT ;  /* 0x7f80000007077812 */ /* 0x000fe200078efcff */
[----:B------:R-:W-:Y:S06]  /*0ca0*/  BRA `(.L_x_15) ;  /* 0x0000000000047947 */ /* 0x000fec0003800000 */
.L_x_13:
[----:B------:R-:W-:-:S07]  /*0cb0*/  IMAD R7, R3, 0x800000, R7 ;  /* 0x0080000003077824 */ /* 0x000fce00078e0207 */
.L_x_15:
[----:B------:R-:W-:Y:S05]  /*0cc0*/  BSYNC.RECONVERGENT B2 ;  /* 0x0000000000027941 */ /* 0x000fea0003800200 */
.L_x_12:
[----:B------:R-:W-:Y:S05]  /*0cd0*/  BRA `(.L_x_16) ;  /* 0x0000000000207947 */ /* 0x000fea0003800000 */
.L_x_11:
[----:B------:R-:W-:-:S04]  /*0ce0*/  LOP3.LUT R7, R7, 0x80000000, R0, 0x48, !PT ;  /* 0x8000000007077812 */ /* 0x000fc800078e4800 */
[----:B------:R-:W-:Y:S01]  /*0cf0*/  LOP3.LUT R7, R7, 0x7f800000, RZ, 0xfc, !PT ;  /* 0x7f80000007077812 */ /* 0x000fe200078efcff */
[----:B------:R-:W-:Y:S06]  /*0d00*/  BRA `(.L_x_16) ;  /* 0x0000000000147947 */ /* 0x000fec0003800000 */
.L_x_10:
[----:B------:R-:W-:Y:S01]  /*0d10*/  LOP3.LUT R7, R7, 0x80000000, R0, 0x48, !PT ;  /* 0x8000000007077812 */ /* 0x000fe200078e4800 */
[----:B------:R-:W-:Y:S06]  /*0d20*/  BRA `(.L_x_16) ;  /* 0x00000000000c7947 */ /* 0x000fec0003800000 */
.L_x_9:
[----:B------:R-:W0:Y:S01]  /*0d30*/  MUFU.RSQ R7, -QNAN ;  /* 0xffc0000000077908 */ /* 0x000e220000001400 */
[----:B------:R-:W-:Y:S05]  /*0d40*/  BRA `(.L_x_16) ;  /* 0x0000000000047947 */ /* 0x000fea0003800000 */
.L_x_8:
[----:B------:R-:W-:-:S07]  /*0d50*/  FADD.FTZ R7, R0, R3 ;  /* 0x0000000300077221 */ /* 0x000fce0000010000 */
.L_x_16:
[----:B------:R-:W-:Y:S05]  /*0d60*/  BSYNC.RECONVERGENT B1 ;  /* 0x0000000000017941 */ /* 0x000fea0003800200 */
.L_x_6:
[----:B------:R-:W-:-:S04]  /*0d70*/  HFMA2 R3, -RZ, RZ, 0, 0 ;  /* 0x00000000ff037431 */ /* 0x000fc800000001ff */
[----:B0-----:R-:W-:Y:S05]  /*0d80*/  RET.REL.NODEC R2 `(radial_distrobution_kernel) ;  /* 0xfffffff0029c7950 */ /* 0x001fea0003c3ffff */
.L_x_17:
[----:B------:R-:W-:-:S00]  /*0d90*/  BRA `(.L_x_17) ;  /* 0xfffffffc00fc7947 */ /* 0x000fc0000383ffff */
[----:B------:R-:W-:-:S00]  /*0da0*/  NOP ;  /* 0x0000000000007918 */ /* 0x000fc00000000000 */
        /* <DEDUP_REMOVED lines=13> */
.L_x_19:


//--------------------- .nv.shared.reserved.0     --------------------------
	.section	.nv.shared.reserved.0,"aw",@nobits
	.weak		__nv_reservedSMEM_offset_0_alias
	.size		__nv_reservedSMEM_offset_0_alias, 0, 64
	.other		__nv_reservedSMEM_offset_0_alias,@"STO_CUDA_RESERVED_SHARED STV_DEFAULT"
__nv_reservedSMEM_offset_0_alias:
	.zero		0
	.zero		64


//--------------------- .nv.constant0.radial_distrobution_kernel --------------------------
	.section	.nv.constant0.radial_distrobution_kernel,"a",@progbits
	.sectionflags	@""
	.align	4
.nv.constant0.radial_distrobution_kernel:
	.zero		956


//--------------------- SYMBOLS --------------------------

	.type		.nv.reservedSmem.offset0,@object
	.size		.nv.reservedSmem.offset0,0x4
